	.headerflags	@"EF_CUDA_TEXMODE_UNIFIED EF_CUDA_64BIT_ADDRESS EF_CUDA_SM86 EF_CUDA_VIRTUAL_SM(EF_CUDA_SM86)"
	.elftype	@"ET_EXEC"


//--------------------- .nv.info                  --------------------------
	.section	.nv.info,"",@"SHT_CUDA_INFO"
	.align	4


	//----- nvinfo : EIATTR_REGCOUNT
	.align		4
        /*0000*/ 	.byte	0x04, 0x2f
        /*0002*/ 	.short	(.L_2 - .L_1)
	.align		4
.L_1:
        /*0004*/ 	.word	index@(triton_poi_fused__scaled_dot_product_flash_attention__to_copy_add_mean_mul_pow_rsqrt_3)
        /*0008*/ 	.word	0x00000027


	//----- nvinfo : EIATTR_MIN_STACK_SIZE
	.align		4
.L_2:
        /*000c*/ 	.byte	0x04, 0x12
        /*000e*/ 	.short	(.L_4 - .L_3)
	.align		4
.L_3:
        /*0010*/ 	.word	index@(triton_poi_fused__scaled_dot_product_flash_attention__to_copy_add_mean_mul_pow_rsqrt_3)
        /*0014*/ 	.word	0x00000000


	//----- nvinfo : EIATTR_FRAME_SIZE
	.align		4
.L_4:
        /*0018*/ 	.byte	0x04, 0x11
        /*001a*/ 	.short	(.L_6 - .L_5)
	.align		4
.L_5:
        /*001c*/ 	.word	index@(triton_poi_fused__scaled_dot_product_flash_attention__to_copy_add_mean_mul_pow_rsqrt_3)
        /*0020*/ 	.word	0x00000000


	//----- nvinfo : EIATTR_MIN_STACK_SIZE
	.align		4
.L_6:
        /*0024*/ 	.byte	0x04, 0x12
        /*0026*/ 	.short	(.L_8 - .L_7)
	.align		4
.L_7:
        /*0028*/ 	.word	index@(triton_poi_fused__scaled_dot_product_flash_attention__to_copy_add_mean_mul_pow_rsqrt_3)
        /*002c*/ 	.word	0x00000000
.L_8:


//--------------------- .nv.info.triton_poi_fused__scaled_dot_product_flash_attention__to_copy_add_mean_mul_pow_rsqrt_3 --------------------------
	.section	.nv.info.triton_poi_fused__scaled_dot_product_flash_attention__to_copy_add_mean_mul_pow_rsqrt_3,"",@"SHT_CUDA_INFO"
	.sectionflags	@""
	.align	4


	//----- nvinfo : EIATTR_CUDA_API_VERSION
	.align		4
        /*0000*/ 	.byte	0x04, 0x37
        /*0002*/ 	.short	(.L_10 - .L_9)
.L_9:
        /*0004*/ 	.word	0x0000007c


	//----- nvinfo : EIATTR_SW2861232_WAR
	.align		4
.L_10:
        /*0008*/ 	.byte	0x01, 0x35
	.zero		2


	//----- nvinfo : EIATTR_PARAM_CBANK
	.align		4
        /*000c*/ 	.byte	0x04, 0x0a
        /*000e*/ 	.short	(.L_12 - .L_11)
	.align		4
.L_11:
        /*0010*/ 	.word	index@(.nv.constant0.triton_poi_fused__scaled_dot_product_flash_attention__to_copy_add_mean_mul_pow_rsqrt_3)
        /*0014*/ 	.short	0x0160
        /*0016*/ 	.short	0x0060


	//----- nvinfo : EIATTR_CBANK_PARAM_SIZE
	.align		4
.L_12:
        /*0018*/ 	.byte	0x03, 0x19
        /*001a*/ 	.short	0x0060


	//----- nvinfo : EIATTR_KPARAM_INFO
	.align		4
        /*001c*/ 	.byte	0x04, 0x17
        /*001e*/ 	.short	(.L_14 - .L_13)
.L_13:
        /*0020*/ 	.word	0x00000000
        /*0024*/ 	.short	0x000b
        /*0026*/ 	.short	0x0058
        /*0028*/ 	.byte	0x00, 0xf4, 0x21, 0x00


	//----- nvinfo : EIATTR_KPARAM_INFO
	.align		4
.L_14:
        /*002c*/ 	.byte	0x04, 0x17
        /*002e*/ 	.short	(.L_16 - .L_15)
.L_15:
        /*0030*/ 	.word	0x00000000
        /*0034*/ 	.short	0x000a
        /*0036*/ 	.short	0x0050
        /*0038*/ 	.byte	0x00, 0xf0, 0x11, 0x00


	//----- nvinfo : EIATTR_KPARAM_INFO
	.align		4
.L_16:
        /*003c*/ 	.byte	0x04, 0x17
        /*003e*/ 	.short	(.L_18 - .L_17)
.L_17:
        /*0040*/ 	.word	0x00000000
        /*0044*/ 	.short	0x0009
        /*0046*/ 	.short	0x0048
        /*0048*/ 	.byte	0x00, 0xf4, 0x21, 0x00


	//----- nvinfo : EIATTR_KPARAM_INFO
	.align		4
.L_18:
        /*004c*/ 	.byte	0x04, 0x17
        /*004e*/ 	.short	(.L_20 - .L_19)
.L_19:
        /*0050*/ 	.word	0x00000000
        /*0054*/ 	.short	0x0008
        /*0056*/ 	.short	0x0040
        /*0058*/ 	.byte	0x00, 0xf4, 0x21, 0x00


	//----- nvinfo : EIATTR_KPARAM_INFO
	.align		4
.L_20:
        /*005c*/ 	.byte	0x04, 0x17
        /*005e*/ 	.short	(.L_22 - .L_21)
.L_21:
        /*0060*/ 	.word	0x00000000
        /*0064*/ 	.short	0x0007
        /*0066*/ 	.short	0x0038
        /*0068*/ 	.byte	0x00, 0xf4, 0x21, 0x00


	//----- nvinfo : EIATTR_KPARAM_INFO
	.align		4
.L_22:
        /*006c*/ 	.byte	0x04, 0x17
        /*006e*/ 	.short	(.L_24 - .L_23)
.L_23:
        /*0070*/ 	.word	0x00000000
        /*0074*/ 	.short	0x0006
        /*0076*/ 	.short	0x0030
        /*0078*/ 	.byte	0x00, 0xf4, 0x21, 0x00


	//----- nvinfo : EIATTR_KPARAM_INFO
	.align		4
.L_24:
        /*007c*/ 	.byte	0x04, 0x17
        /*007e*/ 	.short	(.L_26 - .L_25)
.L_25:
        /*0080*/ 	.word	0x00000000
        /*0084*/ 	.short	0x0005
        /*0086*/ 	.short	0x0028
        /*0088*/ 	.byte	0x00, 0xf4, 0x21, 0x00


	//----- nvinfo : EIATTR_KPARAM_INFO
	.align		4
.L_26:
        /*008c*/ 	.byte	0x04, 0x17
        /*008e*/ 	.short	(.L_28 - .L_27)
.L_27:
        /*0090*/ 	.word	0x00000000
        /*0094*/ 	.short	0x0004
        /*0096*/ 	.short	0x0020
        /*0098*/ 	.byte	0x00, 0xf4, 0x21, 0x00


	//----- nvinfo : EIATTR_KPARAM_INFO
	.align		4
.L_28:
        /*009c*/ 	.byte	0x04, 0x17
        /*009e*/ 	.short	(.L_30 - .L_29)
.L_29:
        /*00a0*/ 	.word	0x00000000
        /*00a4*/ 	.short	0x0003
        /*00a6*/ 	.short	0x0018
        /*00a8*/ 	.byte	0x00, 0xf4, 0x21, 0x00


	//----- nvinfo : EIATTR_KPARAM_INFO
	.align		4
.L_30:
        /*00ac*/ 	.byte	0x04, 0x17
        /*00ae*/ 	.short	(.L_32 - .L_31)
.L_31:
        /*00b0*/ 	.word	0x00000000
        /*00b4*/ 	.short	0x0002
        /*00b6*/ 	.short	0x0010
        /*00b8*/ 	.byte	0x00, 0xf4, 0x21, 0x00


	//----- nvinfo : EIATTR_KPARAM_INFO
	.align		4
.L_32:
        /*00bc*/ 	.byte	0x04, 0x17
        /*00be*/ 	.short	(.L_34 - .L_33)
.L_33:
        /*00c0*/ 	.word	0x00000000
        /*00c4*/ 	.short	0x0001
        /*00c6*/ 	.short	0x0008
        /*00c8*/ 	.byte	0x00, 0xf4, 0x21, 0x00


	//----- nvinfo : EIATTR_KPARAM_INFO
	.align		4
.L_34:
        /*00cc*/ 	.byte	0x04, 0x17
        /*00ce*/ 	.short	(.L_36 - .L_35)
.L_35:
        /*00d0*/ 	.word	0x00000000
        /*00d4*/ 	.short	0x0000
        /*00d6*/ 	.short	0x0000
        /*00d8*/ 	.byte	0x00, 0xf4, 0x21, 0x00


	//----- nvinfo : EIATTR_MAXREG_COUNT
	.align		4
.L_36:
        /*00dc*/ 	.byte	0x03, 0x1b
        /*00de*/ 	.short	0x00ff


	//----- nvinfo : EIATTR_EXIT_INSTR_OFFSETS
	.align		4
        /*00e0*/ 	.byte	0x04, 0x1c
        /*00e2*/ 	.short	(.L_38 - .L_37)


	//   ....[0]....
.L_37:
        /*00e4*/ 	.word	0x00000a90


	//----- nvinfo : EIATTR_REQNTID
	.align		4
.L_38:
        /*00e8*/ 	.byte	0x04, 0x10
        /*00ea*/ 	.short	(.L_40 - .L_39)
.L_39:
        /*00ec*/ 	.word	0x00000100
        /*00f0*/ 	.word	0x00000001
        /*00f4*/ 	.word	0x00000001
.L_40:


//--------------------- .nv.callgraph             --------------------------
	.section	.nv.callgraph,"",@"SHT_CUDA_CALLGRAPH"
	.align	4
	.sectionentsize	8
	.align		4
        /*0000*/ 	.word	0x00000000
	.align		4
        /*0004*/ 	.word	0xffffffff
	.align		4
        /*0008*/ 	.word	0x00000000
	.align		4
        /*000c*/ 	.word	0xfffffffe
	.align		4
        /*0010*/ 	.word	0x00000000
	.align		4
        /*0014*/ 	.word	0xfffffffd
	.align		4
        /*0018*/ 	.word	0x00000000
	.align		4
        /*001c*/ 	.word	0xfffffffc


//--------------------- .nv.rel.action            --------------------------
	.section	.nv.rel.action,"",@"SHT_CUDA_RELOCINFO"
	.align	8
	.sectionentsize	8
        /*0000*/ 	.byte	0x73, 0x00, 0x00, 0x00, 0x00, 0x00, 0x00, 0x00, 0x00, 0x00, 0x00, 0x11, 0x25, 0x00, 0x05, 0x36


//--------------------- .nv.constant4             --------------------------
	.section	.nv.constant4,"a",@progbits
	.align	8
	.align		8
.nv.constant4:
        /*0000*/ 	.dword	_$_str


//--------------------- .nv.constant0.triton_poi_fused__scaled_dot_product_flash_attention__to_copy_add_mean_mul_pow_rsqrt_3 --------------------------
	.section	.nv.constant0.triton_poi_fused__scaled_dot_product_flash_attention__to_copy_add_mean_mul_pow_rsqrt_3,"a",@progbits
	.sectionflags	@""
	.align	4
.nv.constant0.triton_poi_fused__scaled_dot_product_flash_attention__to_copy_add_mean_mul_pow_rsqrt_3:
	.zero		448


//--------------------- .text.triton_poi_fused__scaled_dot_product_flash_attention__to_copy_add_mean_mul_pow_rsqrt_3 --------------------------
	.section	.text.triton_poi_fused__scaled_dot_product_flash_attention__to_copy_add_mean_mul_pow_rsqrt_3,"ax",@progbits
	.sectioninfo	@"SHI_REGISTERS=39"
	.align	128
        .global         triton_poi_fused__scaled_dot_product_flash_attention__to_copy_add_mean_mul_pow_rsqrt_3
        .type           triton_poi_fused__scaled_dot_product_flash_attention__to_copy_add_mean_mul_pow_rsqrt_3,@function
        .size           triton_poi_fused__scaled_dot_product_flash_attention__to_copy_add_mean_mul_pow_rsqrt_3,(.L_x_1 - triton_poi_fused__scaled_dot_product_flash_attention__to_copy_add_mean_mul_pow_rsqrt_3)
        .other          triton_poi_fused__scaled_dot_product_flash_attention__to_copy_add_mean_mul_pow_rsqrt_3,@"STO_CUDA_ENTRY STV_DEFAULT"
triton_poi_fused__scaled_dot_product_flash_attention__to_copy_add_mean_mul_pow_rsqrt_3:
.text.triton_poi_fused__scaled_dot_product_flash_attention__to_copy_add_mean_mul_pow_rsqrt_3:
[----:B------:R-:W-:Y:S02]  /*0000*/  MOV R1, c[0x0][0x28] ;  /* 0x00000a0000017a02 */ /* 0x000fe40000000f00 */
[----:B------:R-:W0:Y:S01]  /*0010*/  S2R R0, SR_TID.X ;  /* 0x0000000000007919 */ /* 0x000e220000002100 */
[----:B------:R-:W-:Y:S01]  /*0020*/  IMAD.MOV.U32 R28, RZ, RZ, 0x4 ;  /* 0x00000004ff1c7424 */ /* 0x000fe200078e00ff */
[----:B------:R-:W-:Y:S02]  /*0030*/  ULDC.64 UR4, c[0x0][0x118] ;  /* 0x0000460000047ab9 */ /* 0x000fe40000000a00 */
[----:B------:R-:W1:Y:S01]  /*0040*/  S2R R7, SR_CTAID.X ;  /* 0x0000000000077919 */ /* 0x000e620000002500 */
[----:B0-----:R-:W-:-:S04]  /*0050*/  SHF.L.U32 R0, R0, 0x1, RZ ;  /* 0x0000000100007819 */ /* 0x001fc800000006ff */
[----:B------:R-:W-:Y:S02]  /*0060*/  LOP3.LUT R0, R0, 0x1fe, RZ, 0xc0, !PT ;  /* 0x000001fe00007812 */ /* 0x000fe400078ec0ff */
[--C-:B-1----:R-:W-:Y:S02]  /*0070*/  SHF.R.S32.HI R3, RZ, 0x16, R7.reuse ;  /* 0x00000016ff037819 */ /* 0x102fe40000011407 */
[----:B------:R-:W-:Y:S01]  /*0080*/  SHF.R.U32.HI R2, RZ, 0x16, R7 ;  /* 0x00000016ff027819 */ /* 0x000fe20000011607 */
[----:B------:R-:W-:Y:S01]  /*0090*/  IMAD R8, R7, 0x200, R0 ;  /* 0x0000020007087824 */ /* 0x000fe200078e0200 */
[----:B------:R-:W-:-:S04]  /*00a0*/  SGXT R3, R3, 0x1 ;  /* 0x000000010303781a */ /* 0x000fc80000000200 */
[----:B------:R-:W-:Y:S02]  /*00b0*/  IADD3 R6, R8, 0x1, RZ ;  /* 0x0000000108067810 */ /* 0x000fe40007ffe0ff */
[C---:B------:R-:W-:Y:S02]  /*00c0*/  LEA.HI R7, R3.reuse, R8, RZ, 0x7 ;  /* 0x0000000803077211 */ /* 0x040fe400078f38ff */
[----:B------:R-:W-:Y:S02]  /*00d0*/  LEA.HI R0, R3, R6, RZ, 0x7 ;  /* 0x0000000603007211 */ /* 0x000fe400078f38ff */
[----:B------:R-:W-:Y:S02]  /*00e0*/  SGXT.U32 R3, R2, 0x1 ;  /* 0x000000010203781a */ /* 0x000fe40000000000 */
[----:B------:R-:W-:-:S04]  /*00f0*/  LOP3.LUT R5, R0, 0xff80, RZ, 0xc0, !PT ;  /* 0x0000ff8000057812 */ /* 0x000fc800078ec0ff */
[----:B------:R-:W-:-:S04]  /*0100*/  IADD3 R5, R6, -R5, RZ ;  /* 0x8000000506057210 */ /* 0x000fc80007ffe0ff */
[----:B------:R-:W-:-:S04]  /*0110*/  LOP3.LUT R0, R5, 0x80, RZ, 0xc0, !PT ;  /* 0x0000008005007812 */ /* 0x000fc800078ec0ff */
[----:B------:R-:W-:Y:S02]  /*0120*/  LEA.HI R0, R0, R5, RZ, 0x19 ;  /* 0x0000000500007211 */ /* 0x000fe400078fc8ff */
[----:B------:R-:W-:Y:S02]  /*0130*/  SHF.R.S32.HI R5, RZ, 0x7, R7 ;  /* 0x00000007ff057819 */ /* 0x000fe40000011407 */
[----:B------:R-:W-:Y:S02]  /*0140*/  PRMT R10, R0, 0x8880, RZ ;  /* 0x00008880000a7816 */ /* 0x000fe400000000ff */
[----:B------:R-:W-:Y:S01]  /*0150*/  IADD3 R0, R6, R3, RZ ;  /* 0x0000000306007210 */ /* 0x000fe20007ffe0ff */
[----:B------:R-:W-:Y:S01]  /*0160*/  IMAD.WIDE R2, R5, R28, c[0x0][0x168] ;  /* 0x00005a0005027625 */ /* 0x000fe200078e021c */
[----:B------:R-:W-:Y:S02]  /*0170*/  SHF.R.S32.HI R10, RZ, 0x1, R10 ;  /* 0x00000001ff0a7819 */ /* 0x000fe4000001140a */
[----:B------:R-:W-:-:S02]  /*0180*/  LOP3.LUT R9, R0, 0xfffffffe, RZ, 0xc0, !PT ;  /* 0xfffffffe00097812 */ /* 0x000fc400078ec0ff */
[----:B------:R-:W-:Y:S01]  /*0190*/  PRMT R10, R10, 0x9910, RZ ;  /* 0x000099100a0a7816 */ /* 0x000fe200000000ff */
[----:B------:R-:W-:Y:S01]  /*01a0*/  IMAD.WIDE R4, R5, R28, c[0x0][0x190] ;  /* 0x0000640005047625 */ /* 0x000fe200078e021c */
[----:B------:R-:W-:Y:S01]  /*01b0*/  IADD3 R9, R6, -R9, RZ ;  /* 0x8000000906097210 */ /* 0x000fe20007ffe0ff */
[----:B------:R0:W2:Y:S02]  /*01c0*/  LDG.E.EL R0, [R2.64] ;  /* 0x0000000402007981 */ /* 0x0000a4000c2e1900 */
[----:B------:R-:W-:Y:S01]  /*01d0*/  IMAD.MOV.U32 R6, RZ, RZ, R10 ;  /* 0x000000ffff067224 */ /* 0x000fe200078e000a */
[----:B------:R-:W-:Y:S01]  /*01e0*/  LOP3.LUT R7, R7, 0xffffff80, RZ, 0xc0, !PT ;  /* 0xffffff8007077812 */ /* 0x000fe200078ec0ff */
[----:B------:R1:W3:Y:S01]  /*01f0*/  LDG.E.EL R11, [R4.64] ;  /* 0x00000004040b7981 */ /* 0x0002e2000c2e1900 */
[----:B------:R-:W-:Y:S02]  /*0200*/  ISETP.GE.AND P0, PT, R9, 0x1, PT ;  /* 0x000000010900780c */ /* 0x000fe40003f06270 */
[----:B------:R-:W-:-:S02]  /*0210*/  SHF.L.U32 R6, R6, 0x1, RZ ;  /* 0x0000000106067819 */ /* 0x000fc400000006ff */
[----:B------:R-:W-:Y:S01]  /*0220*/  IADD3 R34, R8, -R7, RZ ;  /* 0x8000000708227210 */ /* 0x000fe20007ffe0ff */
[----:B0-----:R-:W-:Y:S01]  /*0230*/  IMAD.MOV.U32 R3, RZ, RZ, 0x2 ;  /* 0x00000002ff037424 */ /* 0x001fe200078e00ff */
[----:B------:R-:W-:Y:S02]  /*0240*/  IADD3 R24, R7, R6, RZ ;  /* 0x0000000607187210 */ /* 0x000fe40007ffe0ff */
[----:B------:R-:W-:Y:S02]  /*0250*/  PRMT R2, R34, 0x8880, RZ ;  /* 0x0000888022027816 */ /* 0x000fe400000000ff */
[C---:B-1----:R-:W-:Y:S01]  /*0260*/  IADD3 R4, R24.reuse, 0x1, RZ ;  /* 0x0000000118047810 */ /* 0x042fe20007ffe0ff */
[-C--:B------:R-:W-:Y:S01]  /*0270*/  IMAD.WIDE R20, R24, R3.reuse, c[0x0][0x160] ;  /* 0x0000580018147625 */ /* 0x080fe200078e0203 */
[----:B------:R-:W-:Y:S02]  /*0280*/  ISETP.GT.AND P1, PT, R9, RZ, PT ;  /* 0x000000ff0900720c */ /* 0x000fe40003f24270 */
[----:B------:R-:W-:Y:S01]  /*0290*/  SHF.R.S32.HI R2, RZ, 0x1, R2 ;  /* 0x00000001ff027819 */ /* 0x000fe20000011402 */
[----:B------:R-:W-:Y:S01]  /*02a0*/  IMAD.WIDE R18, R4, R3, c[0x0][0x160] ;  /* 0x0000580004127625 */ /* 0x000fe200078e0203 */
[----:B------:R-:W-:-:S02]  /*02b0*/  PRMT R15, RZ, 0x7610, R15 ;  /* 0x00007610ff0f7816 */ /* 0x000fc4000000000f */
[----:B------:R-:W-:Y:S01]  /*02c0*/  PRMT R26, R2, 0x9910, RZ ;  /* 0x00009910021a7816 */ /* 0x000fe200000000ff */
[-C--:B------:R-:W-:Y:S01]  /*02d0*/  IMAD.WIDE R24, R24, R3.reuse, c[0x0][0x188] ;  /* 0x0000620018187625 */ /* 0x080fe200078e0203 */
[----:B------:R-:W-:Y:S02]  /*02e0*/  PRMT R14, RZ, 0x7610, R14 ;  /* 0x00007610ff0e7816 */ /* 0x000fe4000000000e */
[----:B------:R-:W-:Y:S01]  /*02f0*/  PRMT R17, RZ, 0x7610, R17 ;  /* 0x00007610ff117816 */ /* 0x000fe20000000011 */
[----:B------:R0:W4:Y:S01]  /*0300*/  @!P0 LDG.E.EL.U16 R15, [R18.64] ;  /* 0x00000004120f8981 */ /* 0x000122000c2e1500 */
[----:B------:R-:W-:Y:S01]  /*0310*/  PRMT R12, RZ, 0x7610, R12 ;  /* 0x00007610ff0c7816 */ /* 0x000fe2000000000c */
[-C--:B------:R-:W-:Y:S01]  /*0320*/  IMAD.WIDE R22, R6, R3.reuse, c[0x0][0x170] ;  /* 0x00005c0006167625 */ /* 0x080fe200078e0203 */
[----:B------:R-:W-:Y:S01]  /*0330*/  SHF.L.U32 R26, R26, 0x1, RZ ;  /* 0x000000011a1a7819 */ /* 0x000fe200000006ff */
[----:B------:R1:W5:Y:S01]  /*0340*/  @P1 LDG.E.EL.U16 R14, [R24.64] ;  /* 0x00000004180e1981 */ /* 0x000362000c2e1500 */
[----:B------:R-:W-:Y:S01]  /*0350*/  PRMT R16, RZ, 0x7610, R16 ;  /* 0x00007610ff107816 */ /* 0x000fe20000000010 */
[----:B------:R-:W-:Y:S01]  /*0360*/  IMAD.WIDE R4, R4, R3, c[0x0][0x188] ;  /* 0x0000620004047625 */ /* 0x000fe200078e0203 */
[----:B------:R-:W-:Y:S01]  /*0370*/  PRMT R2, RZ, 0x7610, R2 ;  /* 0x00007610ff027816 */ /* 0x000fe20000000002 */
[----:B------:R1:W5:Y:S01]  /*0380*/  @!P0 LDG.E.EL.U16 R17, [R22.64+0x2] ;  /* 0x0000020416118981 */ /* 0x000362000c2e1500 */
[----:B0-----:R-:W-:-:S03]  /*0390*/  IADD3 R18, R26, 0x1, R7 ;  /* 0x000000011a127810 */ /* 0x001fc60007ffe007 */
[----:B------:R0:W5:Y:S01]  /*03a0*/  @!P0 LDG.E.EL.U16 R12, [R4.64] ;  /* 0x00000004040c8981 */ /* 0x000162000c2e1500 */
[----:B------:R-:W-:Y:S01]  /*03b0*/  PRMT R13, RZ, 0x7610, R13 ;  /* 0x00007610ff0d7816 */ /* 0x000fe2000000000d */
[-C--:B-1----:R-:W-:Y:S01]  /*03c0*/  IMAD.WIDE R24, R6, R3.reuse, c[0x0][0x198] ;  /* 0x0000660006187625 */ /* 0x082fe200078e0203 */
[----:B------:R-:W-:Y:S01]  /*03d0*/  PRMT R10, RZ, 0x7610, R10 ;  /* 0x00007610ff0a7816 */ /* 0x000fe2000000000a */
[----:B------:R1:W5:Y:S04]  /*03e0*/  @P1 LDG.E.EL.U16 R16, [R20.64] ;  /* 0x0000000414101981 */ /* 0x000368000c2e1500 */
[----:B------:R0:W5:Y:S04]  /*03f0*/  @!P0 LDG.E.EL.U16 R2, [R24.64+0x2] ;  /* 0x0000020418028981 */ /* 0x000168000c2e1500 */
[----:B------:R0:W5:Y:S01]  /*0400*/  @P1 LDG.E.EL.U16 R13, [R22.64] ;  /* 0x00000004160d1981 */ /* 0x000162000c2e1500 */
[----:B-1----:R-:W-:-:S03]  /*0410*/  IMAD.WIDE R20, R18, R3, c[0x0][0x160] ;  /* 0x0000580012147625 */ /* 0x002fc600078e0203 */
[----:B------:R1:W5:Y:S01]  /*0420*/  @P1 LDG.E.EL.U16 R10, [R24.64] ;  /* 0x00000004180a1981 */ /* 0x000362000c2e1500 */
[----:B------:R-:W-:-:S03]  /*0430*/  IMAD.WIDE R18, R18, R3, c[0x0][0x188] ;  /* 0x0000620012127625 */ /* 0x000fc600078e0203 */
[----:B------:R1:W5:Y:S01]  /*0440*/  LDG.E.EL.U16 R20, [R20.64] ;  /* 0x0000000414147981 */ /* 0x000362000c2e1500 */
[----:B0-----:R-:W-:-:S03]  /*0450*/  IMAD.WIDE R4, R26, R3, c[0x0][0x198] ;  /* 0x000066001a047625 */ /* 0x001fc600078e0203 */
[----:B------:R0:W5:Y:S01]  /*0460*/  LDG.E.EL.U16 R18, [R18.64] ;  /* 0x0000000412127981 */ /* 0x000162000c2e1500 */
[----:B------:R-:W-:-:S03]  /*0470*/  IMAD.WIDE R30, R8, R3, c[0x0][0x160] ;  /* 0x00005800081e7625 */ /* 0x000fc600078e0203 */
[----:B------:R0:W5:Y:S01]  /*0480*/  LDG.E.EL.U16 R32, [R4.64+0x2] ;  /* 0x0000020404207981 */ /* 0x000162000c2e1500 */
[----:B------:R-:W-:-:S03]  /*0490*/  IMAD.WIDE R6, R26, R3, c[0x0][0x170] ;  /* 0x00005c001a067625 */ /* 0x000fc600078e0203 */
[----:B------:R0:W5:Y:S01]  /*04a0*/  LDG.E R9, [R30.64] ;  /* 0x000000041e097981 */ /* 0x000162000c1e1900 */
[----:B------:R-:W-:-:S03]  /*04b0*/  IMAD.WIDE R26, R8, R3, c[0x0][0x188] ;  /* 0x00006200081a7625 */ /* 0x000fc600078e0203 */
[----:B------:R0:W5:Y:S01]  /*04c0*/  LDG.E.EL.U16 R29, [R6.64+0x2] ;  /* 0x00000204061d7981 */ /* 0x000162000c2e1500 */
[----:B------:R-:W-:-:S03]  /*04d0*/  IMAD.HI R33, R8, 0x2aaaaaab, RZ ;  /* 0x2aaaaaab08217827 */ /* 0x000fc600078e02ff */
[----:B------:R0:W5:Y:S01]  /*04e0*/  LDG.E R26, [R26.64] ;  /* 0x000000041a1a7981 */ /* 0x000162000c1e1900 */
[----:B------:R-:W-:Y:S01]  /*04f0*/  IMAD.WIDE R22, R34, R3, c[0x0][0x170] ;  /* 0x00005c0022167625 */ /* 0x000fe200078e0203 */
[----:B------:R-:W-:-:S03]  /*0500*/  SHF.R.U32.HI R36, RZ, 0x1f, R33 ;  /* 0x0000001fff247819 */ /* 0x000fc60000011621 */
[----:B-1----:R-:W-:Y:S01]  /*0510*/  IMAD.WIDE R24, R34, R3, c[0x0][0x198] ;  /* 0x0000660022187625 */ /* 0x002fe200078e0203 */
[----:B------:R-:W-:Y:S01]  /*0520*/  LEA.HI.SX32 R33, R33, R36, 0x17 ;  /* 0x0000002421217211 */ /* 0x000fe200078fbaff */
[----:B------:R1:W5:Y:S04]  /*0530*/  LDG.E.EL R22, [R22.64] ;  /* 0x0000000416167981 */ /* 0x000368000c2e1900 */
[----:B------:R1:W5:Y:S01]  /*0540*/  LDG.E.EL R24, [R24.64] ;  /* 0x0000000418187981 */ /* 0x000362000c2e1900 */
[----:B------:R-:W-:-:S04]  /*0550*/  IMAD R33, R33, 0x80, R34 ;  /* 0x0000008021217824 */ /* 0x000fc800078e0222 */
[----:B0-----:R-:W-:-:S04]  /*0560*/  IMAD.WIDE R4, R33, R28, c[0x0][0x178] ;  /* 0x00005e0021047625 */ /* 0x001fc800078e021c */
[----:B------:R-:W-:Y:S02]  /*0570*/  IMAD.WIDE R6, R33, R28, c[0x0][0x180] ;  /* 0x0000600021067625 */ /* 0x000fe400078e021c */
[----:B------:R-:W5:Y:S04]  /*0580*/  LDG.E.EL.64 R4, [R4.64] ;  /* 0x0000000404047981 */ /* 0x000f68000c2e1b00 */
[----:B------:R-:W5:Y:S01]  /*0590*/  LDG.E.EL.64 R6, [R6.64] ;  /* 0x0000000406067981 */ /* 0x000f62000c2e1b00 */
[----:B------:R-:W-:Y:S02]  /*05a0*/  MOV R28, RZ ;  /* 0x000000ff001c7202 */ /* 0x000fe40000000f00 */
[----:B------:R-:W-:Y:S01]  /*05b0*/  MOV R19, 0x3c000000 ;  /* 0x3c00000000137802 */ /* 0x000fe20000000f00 */
[----:B------:R-:W-:Y:S01]  /*05c0*/  IMAD.MOV.U32 R34, RZ, RZ, RZ ;  /* 0x000000ffff227224 */ /* 0x000fe200078e00ff */
[----:B------:R-:W-:-:S02]  /*05d0*/  MOV R36, RZ ;  /* 0x000000ff00247202 */ /* 0x000fc40000000f00 */
[----:B------:R-:W-:Y:S01]  /*05e0*/  MOV R30, RZ ;  /* 0x000000ff001e7202 */ /* 0x000fe20000000f00 */
[----:B--2---:R-:W-:Y:S01]  /*05f0*/  @!P0 IMAD.MOV.U32 R28, RZ, RZ, R0 ;  /* 0x000000ffff1c8224 */ /* 0x004fe200078e0000 */
[----:B---3--:R-:W-:-:S03]  /*0600*/  @!P0 MOV R34, R11 ;  /* 0x0000000b00228202 */ /* 0x008fc60000000f00 */
[-C--:B------:R-:W-:Y:S02]  /*0610*/  FFMA R28, R28, R19.reuse, 9.9999999747524270788e-07 ;  /* 0x358637bd1c1c7423 */ /* 0x080fe40000000013 */
[-C--:B------:R-:W-:Y:S02]  /*0620*/  FFMA R21, R34, R19.reuse, 9.9999999747524270788e-07 ;  /* 0x358637bd22157423 */ /* 0x080fe40000000013 */
[----:B-1----:R-:W0:Y:S01]  /*0630*/  MUFU.RSQ R25, R28 ;  /* 0x0000001c00197308 */ /* 0x002e220000001400 */
[----:B------:R-:W-:Y:S01]  /*0640*/  @P1 IMAD.MOV.U32 R36, RZ, RZ, R11 ;  /* 0x000000ffff241224 */ /* 0x000fe200078e000b */
[----:B------:R-:W-:Y:S01]  /*0650*/  @P1 MOV R30, R0 ;  /* 0x00000000001e1202 */ /* 0x000fe20000000f00 */
[-C--:B------:R-:W-:Y:S02]  /*0660*/  FFMA R11, R11, R19.reuse, 9.9999999747524270788e-07 ;  /* 0x358637bd0b0b7423 */ /* 0x080fe40000000013 */
[----:B------:R-:W-:-:S03]  /*0670*/  FFMA R23, R36, R19, 9.9999999747524270788e-07 ;  /* 0x358637bd24177423 */ /* 0x000fc60000000013 */
[----:B------:R-:W1:Y:S01]  /*0680*/  MUFU.RSQ R21, R21 ;  /* 0x0000001500157308 */ /* 0x000e620000001400 */
[-C--:B------:R-:W-:Y:S01]  /*0690*/  FFMA R30, R30, R19.reuse, 9.9999999747524270788e-07 ;  /* 0x358637bd1e1e7423 */ /* 0x080fe20000000013 */
[----:B------:R-:W-:-:S06]  /*06a0*/  FFMA R27, R0, R19, 9.9999999747524270788e-07 ;  /* 0x358637bd001b7423 */ /* 0x000fcc0000000013 */
[----:B------:R-:W2:Y:S01]  /*06b0*/  MUFU.RSQ R31, R30 ;  /* 0x0000001e001f7308 */ /* 0x000ea20000001400 */
[----:B----4-:R-:W-:-:S07]  /*06c0*/  SHF.L.U32 R0, R15, 0x10, RZ ;  /* 0x000000100f007819 */ /* 0x010fce00000006ff */
[----:B------:R-:W3:Y:S01]  /*06d0*/  MUFU.RSQ R23, R23 ;  /* 0x0000001700177308 */ /* 0x000ee20000001400 */
[----:B0-----:R-:W-:Y:S01]  /*06e0*/  FMUL R0, R25, R0 ;  /* 0x0000000019007220 */ /* 0x001fe20000400000 */
[----:B-----5:R-:W-:Y:S01]  /*06f0*/  IMAD.U32 R17, R17, 0x10000, RZ ;  /* 0x0001000011117824 */ /* 0x020fe200078e00ff */
[----:B------:R-:W-:-:S05]  /*0700*/  SHF.L.U32 R28, R12, 0x10, RZ ;  /* 0x000000100c1c7819 */ /* 0x000fca00000006ff */
[----:B------:R-:W0:Y:S01]  /*0710*/  MUFU.RSQ R11, R11 ;  /* 0x0000000b000b7308 */ /* 0x000e220000001400 */
[----:B------:R-:W-:Y:S01]  /*0720*/  FFMA R12, -R0, R17, RZ ;  /* 0x00000011000c7223 */ /* 0x000fe200000001ff */
[----:B-1----:R-:W-:Y:S01]  /*0730*/  FMUL R0, R21, R28 ;  /* 0x0000001c15007220 */ /* 0x002fe20000400000 */
[----:B------:R-:W-:-:S05]  /*0740*/  IMAD.U32 R17, R2, 0x10000, RZ ;  /* 0x0001000002117824 */ /* 0x000fca00078e00ff */
[----:B------:R-:W1:Y:S01]  /*0750*/  MUFU.RSQ R15, R27 ;  /* 0x0000001b000f7308 */ /* 0x000e620000001400 */
[----:B------:R-:W-:Y:S02]  /*0760*/  SHF.L.U32 R16, R16, 0x10, RZ ;  /* 0x0000001010107819 */ /* 0x000fe400000006ff */
[----:B------:R-:W-:Y:S02]  /*0770*/  SHF.L.U32 R19, R13, 0x10, RZ ;  /* 0x000000100d137819 */ /* 0x000fe400000006ff */
[----:B------:R-:W-:Y:S02]  /*0780*/  SHF.L.U32 R14, R14, 0x10, RZ ;  /* 0x000000100e0e7819 */ /* 0x000fe400000006ff */
[----:B------:R-:W-:Y:S01]  /*0790*/  SHF.L.U32 R13, R10, 0x10, RZ ;  /* 0x000000100a0d7819 */ /* 0x000fe200000006ff */
[----:B------:R-:W-:Y:S01]  /*07a0*/  FFMA R10, -R0, R17, RZ ;  /* 0x00000011000a7223 */ /* 0x000fe200000001ff */
[----:B--2---:R-:W-:Y:S01]  /*07b0*/  FMUL R16, R31, R16 ;  /* 0x000000101f107220 */ /* 0x004fe20000400000 */
[----:B---3--:R-:W-:Y:S01]  /*07c0*/  FMUL R14, R23, R14 ;  /* 0x0000000e170e7220 */ /* 0x008fe20000400000 */
[----:B------:R-:W-:-:S02]  /*07d0*/  SHF.L.U32 R0, R18, 0x10, RZ ;  /* 0x0000001012007819 */ /* 0x000fc400000006ff */
[----:B------:R-:W-:Y:S01]  /*07e0*/  @P0 FMUL R12, R16, R19 ;  /* 0x00000013100c0220 */ /* 0x000fe20000400000 */
[----:B------:R-:W-:Y:S01]  /*07f0*/  @P0 FMUL R10, R14, R13 ;  /* 0x0000000d0e0a0220 */ /* 0x000fe20000400000 */
[----:B------:R-:W-:Y:S01]  /*0800*/  IMAD.U32 R17, R32, 0x10000, RZ ;  /* 0x0001000020117824 */ /* 0x000fe200078e00ff */
[----:B0-----:R-:W-:Y:S01]  /*0810*/  FMUL R0, R0, R11 ;  /* 0x0000000b00007220 */ /* 0x001fe20000400000 */
[----:B------:R-:W-:Y:S01]  /*0820*/  IMAD.U32 R2, R20, 0x10000, RZ ;  /* 0x0001000014027824 */ /* 0x000fe200078e00ff */
[C---:B------:R-:W-:Y:S02]  /*0830*/  PRMT R14, R9.reuse, 0x7632, R14 ;  /* 0x00007632090e7816 */ /* 0x040fe4000000000e */
[----:B------:R-:W-:Y:S01]  /*0840*/  SHF.L.U32 R16, R9, 0x10, RZ ;  /* 0x0000001009107819 */ /* 0x000fe200000006ff */
[----:B------:R-:W-:Y:S01]  /*0850*/  FFMA R9, -R0, R17, RZ ;  /* 0x0000001100097223 */ /* 0x000fe200000001ff */
[----:B------:R-:W-:Y:S01]  /*0860*/  SHF.L.U32 R13, R29, 0x10, RZ ;  /* 0x000000101d0d7819 */ /* 0x000fe200000006ff */
[----:B-1----:R-:W-:Y:S01]  /*0870*/  FMUL R2, R2, R15 ;  /* 0x0000000f02027220 */ /* 0x002fe20000400000 */
[----:B------:R-:W-:-:S02]  /*0880*/  PRMT R0, R26, 0x7632, R0 ;  /* 0x000076321a007816 */ /* 0x000fc40000000000 */
[----:B------:R-:W-:Y:S01]  /*0890*/  SHF.L.U32 R14, R14, 0x10, RZ ;  /* 0x000000100e0e7819 */ /* 0x000fe200000006ff */
[----:B------:R-:W-:Y:S01]  /*08a0*/  FFMA R13, -R2, R13, RZ ;  /* 0x0000000d020d7223 */ /* 0x000fe200000001ff */
[----:B------:R-:W-:Y:S01]  /*08b0*/  SHF.L.U32 R18, R0, 0x10, RZ ;  /* 0x0000001000127819 */ /* 0x000fe200000006ff */
[----:B------:R-:W-:Y:S01]  /*08c0*/  IMAD.U32 R26, R26, 0x10000, RZ ;  /* 0x000100001a1a7824 */ /* 0x000fe200078e00ff */
[----:B------:R-:W-:Y:S01]  /*08d0*/  PRMT R0, R22, 0x7632, R0 ;  /* 0x0000763216007816 */ /* 0x000fe20000000000 */
[-C--:B------:R-:W-:Y:S01]  /*08e0*/  FMUL R16, R16, R15.reuse ;  /* 0x0000000f10107220 */ /* 0x080fe20000400000 */
[----:B------:R-:W-:Y:S01]  /*08f0*/  FMUL R14, R14, R15 ;  /* 0x0000000f0e0e7220 */ /* 0x000fe20000400000 */
[----:B------:R-:W-:Y:S01]  /*0900*/  PRMT R2, R24, 0x7632, R2 ;  /* 0x0000763218027816 */ /* 0x000fe20000000002 */
[-C--:B------:R-:W-:Y:S01]  /*0910*/  FMUL R19, R26, R11.reuse ;  /* 0x0000000b1a137220 */ /* 0x080fe20000400000 */
[----:B------:R-:W-:Y:S02]  /*0920*/  SHF.L.U32 R15, R22, 0x10, RZ ;  /* 0x00000010160f7819 */ /* 0x000fe400000006ff */
[----:B------:R-:W-:Y:S01]  /*0930*/  SHF.L.U32 R17, R0, 0x10, RZ ;  /* 0x0000001000117819 */ /* 0x000fe200000006ff */
[----:B------:R-:W-:Y:S01]  /*0940*/  IMAD.U32 R24, R24, 0x10000, RZ ;  /* 0x0001000018187824 */ /* 0x000fe200078e00ff */
[----:B------:R-:W-:Y:S01]  /*0950*/  SHF.L.U32 R2, R2, 0x10, RZ ;  /* 0x0000001002027819 */ /* 0x000fe200000006ff */
[----:B------:R-:W-:Y:S01]  /*0960*/  FMUL R11, R18, R11 ;  /* 0x0000000b120b7220 */ /* 0x000fe20000400000 */
[----:B------:R-:W-:Y:S01]  /*0970*/  FMUL R15, R16, R15 ;  /* 0x0000000f100f7220 */ /* 0x000fe20000400000 */
[----:B------:R-:W-:Y:S01]  /*0980*/  FMUL R14, R14, R17 ;  /* 0x000000110e0e7220 */ /* 0x000fe20000400000 */
[----:B------:R-:W-:Y:S01]  /*0990*/  FMUL R19, R24, R19 ;  /* 0x0000001318137220 */ /* 0x000fe20000400000 */
[----:B------:R-:W-:Y:S01]  /*09a0*/  FMUL R2, R2, R11 ;  /* 0x0000000b02027220 */ /* 0x000fe20000400000 */
[C---:B------:R-:W-:Y:S01]  /*09b0*/  FMUL R15, R4.reuse, R15 ;  /* 0x0000000f040f7220 */ /* 0x040fe20000400000 */
[C---:B------:R-:W-:Y:S01]  /*09c0*/  FMUL R14, R5.reuse, R14 ;  /* 0x0000000e050e7220 */ /* 0x040fe20000400000 */
[----:B------:R-:W-:Y:S01]  /*09d0*/  FMUL R4, R4, R19 ;  /* 0x0000001304047220 */ /* 0x000fe20000400000 */
[----:B------:R-:W-:Y:S01]  /*09e0*/  FMUL R5, R5, R2 ;  /* 0x0000000205057220 */ /* 0x000fe20000400000 */
[C---:B------:R-:W-:Y:S01]  /*09f0*/  FFMA R13, R6.reuse, R13, R15 ;  /* 0x0000000d060d7223 */ /* 0x040fe2000000000f */
[C---:B------:R-:W-:Y:S01]  /*0a00*/  FFMA R12, R7.reuse, R12, R14 ;  /* 0x0000000c070c7223 */ /* 0x040fe2000000000e */
[----:B------:R-:W-:Y:S01]  /*0a10*/  FFMA R9, R6, R9, R4 ;  /* 0x0000000906097223 */ /* 0x000fe20000000004 */
[----:B------:R-:W-:Y:S01]  /*0a20*/  FFMA R10, R7, R10, R5 ;  /* 0x0000000a070a7223 */ /* 0x000fe20000000005 */
[----:B------:R-:W-:-:S02]  /*0a30*/  IMAD.WIDE R4, R8, R3, c[0x0][0x1a0] ;  /* 0x0000680008047625 */ /* 0x000fc400078e0203 */
[----:B------:R-:W-:Y:S02]  /*0a40*/  F2FP.BF16.PACK_AB R13, R12, R13 ;  /* 0x0000000d0c0d723e */ /* 0x000fe400000010ff */
[----:B------:R-:W-:Y:S01]  /*0a50*/  F2FP.BF16.PACK_AB R7, R10, R9 ;  /* 0x000000090a07723e */ /* 0x000fe200000010ff */
[----:B------:R-:W-:Y:S02]  /*0a60*/  IMAD.WIDE R8, R8, R3, c[0x0][0x1a8] ;  /* 0x00006a0008087625 */ /* 0x000fe400078e0203 */
[----:B------:R-:W-:Y:S04]  /*0a70*/  STG.E [R4.64], R13 ;  /* 0x0000000d04007986 */ /* 0x000fe8000c101904 */
[----:B------:R-:W-:Y:S01]  /*0a80*/  STG.E [R8.64], R7 ;  /* 0x0000000708007986 */ /* 0x000fe2000c101904 */
[----:B------:R-:W-:Y:S05]  /*0a90*/  EXIT ;  /* 0x000000000000794d */ /* 0x000fea0003800000 */
.L_x_0:
[----:B------:R-:W-:-:S00]  /*0aa0*/  BRA `(.L_x_0) ;  /* 0xfffffff000007947 */ /* 0x000fc0000383ffff */
[----:B------:R-:W-:-:S00]  /*0ab0*/  NOP ;  /* 0x0000000000007918 */ /* 0x000fc00000000000 */
        /* <DEDUP_REMOVED lines=12> */
.L_x_1:


//--------------------- .nv.global.init           --------------------------
	.section	.nv.global.init,"aw",@progbits
.nv.global.init:
	.type		_$_str,@object
	.size		_$_str,(.L_0 - _$_str)
_$_str:
        /*0000*/ 	.byte	0x5f, 0x5f, 0x43, 0x55, 0x44, 0x41, 0x5f, 0x46, 0x54, 0x5a, 0x00
.L_0:
